//
// Generated by NVIDIA NVVM Compiler
//
// Compiler Build ID: CL-36424714
// Cuda compilation tools, release 13.0, V13.0.88
// Based on NVVM 20.0.0
//

.version 9.0
.target sm_100
.address_size 64

	// .globl	_Z25matrix_subtraction_kernelPKfS0_Pfii

.visible .entry _Z25matrix_subtraction_kernelPKfS0_Pfii(
	.param .u64 .ptr .align 1 _Z25matrix_subtraction_kernelPKfS0_Pfii_param_0,
	.param .u64 .ptr .align 1 _Z25matrix_subtraction_kernelPKfS0_Pfii_param_1,
	.param .u64 .ptr .align 1 _Z25matrix_subtraction_kernelPKfS0_Pfii_param_2,
	.param .u32 _Z25matrix_subtraction_kernelPKfS0_Pfii_param_3,
	.param .u32 _Z25matrix_subtraction_kernelPKfS0_Pfii_param_4
)
{
	.reg .pred 	%p<4>;
	.reg .b32 	%r<12>;
	.reg .b32 	%f<4>;
	.reg .b64 	%rd<11>;

	ld.param.u64 	%rd1, [_Z25matrix_subtraction_kernelPKfS0_Pfii_param_0];
	ld.param.u64 	%rd2, [_Z25matrix_subtraction_kernelPKfS0_Pfii_param_1];
	ld.param.u64 	%rd3, [_Z25matrix_subtraction_kernelPKfS0_Pfii_param_2];
	ld.param.u32 	%r4, [_Z25matrix_subtraction_kernelPKfS0_Pfii_param_3];
	ld.param.u32 	%r3, [_Z25matrix_subtraction_kernelPKfS0_Pfii_param_4];
	mov.u32 	%r5, %ctaid.y;
	mov.u32 	%r6, %ntid.y;
	mov.u32 	%r7, %tid.y;
	mad.lo.s32 	%r1, %r5, %r6, %r7;
	mov.u32 	%r8, %ctaid.x;
	mov.u32 	%r9, %ntid.x;
	mov.u32 	%r10, %tid.x;
	mad.lo.s32 	%r2, %r8, %r9, %r10;
	setp.ge.s32 	%p1, %r1, %r4;
	setp.ge.s32 	%p2, %r2, %r3;
	or.pred  	%p3, %p1, %p2;
	@%p3 bra 	$L__BB0_2;
	cvta.to.global.u64 	%rd4, %rd1;
	cvta.to.global.u64 	%rd5, %rd2;
	cvta.to.global.u64 	%rd6, %rd3;
	mad.lo.s32 	%r11, %r3, %r1, %r2;
	mul.wide.s32 	%rd7, %r11, 4;
	add.s64 	%rd8, %rd4, %rd7;
	ld.global.f32 	%f1, [%rd8];
	add.s64 	%rd9, %rd5, %rd7;
	ld.global.f32 	%f2, [%rd9];
	sub.f32 	%f3, %f1, %f2;
	add.s64 	%rd10, %rd6, %rd7;
	st.global.f32 	[%rd10], %f3;
$L__BB0_2:
	ret;

}


// ===== COMPILED SASS (sm_100) =====

	.target	sm_100

	.elftype	@"ET_EXEC"


//--------------------- .note.nv.tkinfo           --------------------------
	.section	.note.nv.tkinfo,"",@"SHT_NOTE"
	.sectionflags	@"SHF_NOTE_NV_TKINFO"
	.tkinfo
        /*0018*/ 	.word	0x00000002
        /*0030*/ 	.string	""
        /*0030*/ 	.string	"ptxas"
        /*0030*/ 	.string	"Cuda compilation tools, release 13.0, V13.0.88"
        /*0030*/ 	.string	"Build cuda_13.0.r13.0/compiler.36424714_0"
        /*0030*/ 	.string	"-arch sm_100 -m 64 "



//--------------------- .note.nv.cuinfo           --------------------------
	.section	.note.nv.cuinfo,"",@"SHT_NOTE"
	.sectionflags	@"SHF_NOTE_NV_CUINFO"
        /*0018*/ 	.short	0x0002
        /*001a*/ 	.short	0x0064
        /*001c*/ 	.short	0x0082
	.zero		2


//--------------------- .nv.info                  --------------------------
	.section	.nv.info,"",@"SHT_CUDA_INFO"
	.align	4


	//----- nvinfo : EIATTR_REGCOUNT
	.align		4
        /*0000*/ 	.byte	0x04, 0x2f
        /*0002*/ 	.short	(.L_1 - .L_0)
	.align		4
.L_0:
        /*0004*/ 	.word	index@(_Z25matrix_subtraction_kernelPKfS0_Pfii)
        /*0008*/ 	.word	0x0000000c


	//----- nvinfo : EIATTR_FRAME_SIZE
	.align		4
.L_1:
        /*000c*/ 	.byte	0x04, 0x11
        /*000e*/ 	.short	(.L_3 - .L_2)
	.align		4
.L_2:
        /*0010*/ 	.word	index@(_Z25matrix_subtraction_kernelPKfS0_Pfii)
        /*0014*/ 	.word	0x00000000


	//----- nvinfo : EIATTR_MIN_STACK_SIZE
	.align		4
.L_3:
        /*0018*/ 	.byte	0x04, 0x12
        /*001a*/ 	.short	(.L_5 - .L_4)
	.align		4
.L_4:
        /*001c*/ 	.word	index@(_Z25matrix_subtraction_kernelPKfS0_Pfii)
        /*0020*/ 	.word	0x00000000
.L_5:


//--------------------- .nv.compat                --------------------------
	.section	.nv.compat,"",@"SHT_CUDA_COMPAT_INFO"
	.align	4
        /*0000*/ 	.byte	0x02, 0x09, 0x00, 0x00, 0x02, 0x02, 0x01, 0x00, 0x02, 0x05, 0x05, 0x00, 0x03, 0x07, 0x01, 0x01
        /*0010*/ 	.byte	0x02, 0x03, 0x00, 0x00, 0x02, 0x06, 0x01, 0x00, 0x04, 0x0b, 0x08, 0x00, 0x09, 0x00, 0x00, 0x00
        /*0020*/ 	.byte	0x00, 0x00, 0x00, 0x00


//--------------------- .nv.info._Z25matrix_subtraction_kernelPKfS0_Pfii --------------------------
	.section	.nv.info._Z25matrix_subtraction_kernelPKfS0_Pfii,"",@"SHT_CUDA_INFO"
	.sectionflags	@""
	.align	4


	//----- nvinfo : EIATTR_CUDA_API_VERSION
	.align		4
        /*0000*/ 	.byte	0x04, 0x37
        /*0002*/ 	.short	(.L_7 - .L_6)
.L_6:
        /*0004*/ 	.word	0x00000082


	//----- nvinfo : EIATTR_KPARAM_INFO
	.align		4
.L_7:
        /*0008*/ 	.byte	0x04, 0x17
        /*000a*/ 	.short	(.L_9 - .L_8)
.L_8:
        /*000c*/ 	.word	0x00000000
        /*0010*/ 	.short	0x0004
        /*0012*/ 	.short	0x001c
        /*0014*/ 	.byte	0x00, 0xf0, 0x11, 0x00


	//----- nvinfo : EIATTR_KPARAM_INFO
	.align		4
.L_9:
        /*0018*/ 	.byte	0x04, 0x17
        /*001a*/ 	.short	(.L_11 - .L_10)
.L_10:
        /*001c*/ 	.word	0x00000000
        /*0020*/ 	.short	0x0003
        /*0022*/ 	.short	0x0018
        /*0024*/ 	.byte	0x00, 0xf0, 0x11, 0x00


	//----- nvinfo : EIATTR_KPARAM_INFO
	.align		4
.L_11:
        /*0028*/ 	.byte	0x04, 0x17
        /*002a*/ 	.short	(.L_13 - .L_12)
.L_12:
        /*002c*/ 	.word	0x00000000
        /*0030*/ 	.short	0x0002
        /*0032*/ 	.short	0x0010
        /*0034*/ 	.byte	0x00, 0xf5, 0x21, 0x00


	//----- nvinfo : EIATTR_KPARAM_INFO
	.align		4
.L_13:
        /*0038*/ 	.byte	0x04, 0x17
        /*003a*/ 	.short	(.L_15 - .L_14)
.L_14:
        /*003c*/ 	.word	0x00000000
        /*0040*/ 	.short	0x0001
        /*0042*/ 	.short	0x0008
        /*0044*/ 	.byte	0x00, 0xf5, 0x21, 0x00


	//----- nvinfo : EIATTR_KPARAM_INFO
	.align		4
.L_15:
        /*0048*/ 	.byte	0x04, 0x17
        /*004a*/ 	.short	(.L_17 - .L_16)
.L_16:
        /*004c*/ 	.word	0x00000000
        /*0050*/ 	.short	0x0000
        /*0052*/ 	.short	0x0000
        /*0054*/ 	.byte	0x00, 0xf5, 0x21, 0x00


	//----- nvinfo : EIATTR_SPARSE_MMA_MASK
	.align		4
.L_17:
        /*0058*/ 	.byte	0x03, 0x50
        /*005a*/ 	.short	0x0000


	//----- nvinfo : EIATTR_MAXREG_COUNT
	.align		4
        /*005c*/ 	.byte	0x03, 0x1b
        /*005e*/ 	.short	0x00ff


	//----- nvinfo : EIATTR_MERCURY_ISA_VERSION
	.align		4
        /*0060*/ 	.byte	0x03, 0x5f
        /*0062*/ 	.short	0x0101


	//----- nvinfo : EIATTR_VRC_CTA_INIT_COUNT
	.align		4
        /*0064*/ 	.byte	0x02, 0x4a
	.zero		1
	.zero		1


	//----- nvinfo : EIATTR_EXIT_INSTR_OFFSETS
	.align		4
        /*0068*/ 	.byte	0x04, 0x1c
        /*006a*/ 	.short	(.L_19 - .L_18)


	//   ....[0]....
.L_18:
        /*006c*/ 	.word	0x000000c0


	//   ....[1]....
        /*0070*/ 	.word	0x00000190


	//----- nvinfo : EIATTR_CBANK_PARAM_SIZE
	.align		4
.L_19:
        /*0074*/ 	.byte	0x03, 0x19
        /*0076*/ 	.short	0x0020


	//----- nvinfo : EIATTR_PARAM_CBANK
	.align		4
        /*0078*/ 	.byte	0x04, 0x0a
        /*007a*/ 	.short	(.L_21 - .L_20)
	.align		4
.L_20:
        /*007c*/ 	.word	index@(.nv.constant0._Z25matrix_subtraction_kernelPKfS0_Pfii)
        /*0080*/ 	.short	0x0380
        /*0082*/ 	.short	0x0020


	//----- nvinfo : EIATTR_SW_WAR
	.align		4
.L_21:
        /*0084*/ 	.byte	0x04, 0x36
        /*0086*/ 	.short	(.L_23 - .L_22)
.L_22:
        /*0088*/ 	.word	0x00000008
.L_23:


//--------------------- .nv.callgraph             --------------------------
	.section	.nv.callgraph,"",@"SHT_CUDA_CALLGRAPH"
	.align	4
	.sectionentsize	8
	.align		4
        /*0000*/ 	.word	0x00000000
	.align		4
        /*0004*/ 	.word	0xffffffff
	.align		4
        /*0008*/ 	.word	0x00000000
	.align		4
        /*000c*/ 	.word	0xfffffffe
	.align		4
        /*0010*/ 	.word	0x00000000
	.align		4
        /*0014*/ 	.word	0xfffffffd
	.align		4
        /*0018*/ 	.word	0x00000000
	.align		4
        /*001c*/ 	.word	0xfffffffc


//--------------------- .text._Z25matrix_subtraction_kernelPKfS0_Pfii --------------------------
	.section	.text._Z25matrix_subtraction_kernelPKfS0_Pfii,"ax",@progbits
	.align	128
        .global         _Z25matrix_subtraction_kernelPKfS0_Pfii
        .type           _Z25matrix_subtraction_kernelPKfS0_Pfii,@function
        .size           _Z25matrix_subtraction_kernelPKfS0_Pfii,(.L_x_1 - _Z25matrix_subtraction_kernelPKfS0_Pfii)
        .other          _Z25matrix_subtraction_kernelPKfS0_Pfii,@"STO_CUDA_ENTRY STV_DEFAULT"
_Z25matrix_subtraction_kernelPKfS0_Pfii:
.text._Z25matrix_subtraction_kernelPKfS0_Pfii:
[----:B------:R-:W-:Y:S01]  /*0000*/  LDC R1, c[0x0][0x37c] ;  /* 0x0000df00ff017b82 */ /* 0x000fe20000000800 */
[----:B------:R-:W0:Y:S07]  /*0010*/  S2R R2, SR_TID.X ;  /* 0x0000000000027919 */ /* 0x000e2e0000002100 */
[----:B------:R-:W1:Y:S01]  /*0020*/  LDC R0, c[0x0][0x364] ;  /* 0x0000d900ff007b82 */ /* 0x000e620000000800 */
[----:B------:R-:W2:Y:S01]  /*0030*/  LDCU.64 UR6, c[0x0][0x398] ;  /* 0x00007300ff0677ac */ /* 0x000ea20008000a00 */
[----:B------:R-:W1:Y:S06]  /*0040*/  S2R R3, SR_TID.Y ;  /* 0x0000000000037919 */ /* 0x000e6c0000002200 */
[----:B------:R-:W0:Y:S08]  /*0050*/  S2UR UR5, SR_CTAID.X ;  /* 0x00000000000579c3 */ /* 0x000e300000002500 */
[----:B------:R-:W0:Y:S08]  /*0060*/  LDC R7, c[0x0][0x360] ;  /* 0x0000d800ff077b82 */ /* 0x000e300000000800 */
[----:B------:R-:W1:Y:S01]  /*0070*/  S2UR UR4, SR_CTAID.Y ;  /* 0x00000000000479c3 */ /* 0x000e620000002600 */
[----:B0-----:R-:W-:-:S05]  /*0080*/  IMAD R7, R7, UR5, R2 ;  /* 0x0000000507077c24 */ /* 0x001fca000f8e0202 */
[----:B--2---:R-:W-:Y:S01]  /*0090*/  ISETP.GE.AND P0, PT, R7, UR7, PT ;  /* 0x0000000707007c0c */ /* 0x004fe2000bf06270 */
[----:B-1----:R-:W-:-:S05]  /*00a0*/  IMAD R0, R0, UR4, R3 ;  /* 0x0000000400007c24 */ /* 0x002fca000f8e0203 */
[----:B------:R-:W-:-:S13]  /*00b0*/  ISETP.GE.OR P0, PT, R0, UR6, P0 ;  /* 0x0000000600007c0c */ /* 0x000fda0008706670 */
[----:B------:R-:W-:Y:S05]  /*00c0*/  @P0 EXIT ;  /* 0x000000000000094d */ /* 0x000fea0003800000 */
[----:B------:R-:W0:Y:S01]  /*00d0*/  LDC.64 R2, c[0x0][0x380] ;  /* 0x0000e000ff027b82 */ /* 0x000e220000000a00 */
[----:B------:R-:W1:Y:S01]  /*00e0*/  LDCU.64 UR4, c[0x0][0x358] ;  /* 0x00006b00ff0477ac */ /* 0x000e620008000a00 */
[----:B------:R-:W-:-:S06]  /*00f0*/  IMAD R9, R0, UR7, R7 ;  /* 0x0000000700097c24 */ /* 0x000fcc000f8e0207 */
[----:B------:R-:W2:Y:S08]  /*0100*/  LDC.64 R4, c[0x0][0x388] ;  /* 0x0000e200ff047b82 */ /* 0x000eb00000000a00 */
[----:B------:R-:W3:Y:S01]  /*0110*/  LDC.64 R6, c[0x0][0x390] ;  /* 0x0000e400ff067b82 */ /* 0x000ee20000000a00 */
[----:B0-----:R-:W-:-:S06]  /*0120*/  IMAD.WIDE R2, R9, 0x4, R2 ;  /* 0x0000000409027825 */ /* 0x001fcc00078e0202 */
[----:B-1----:R-:W4:Y:S01]  /*0130*/  LDG.E R2, desc[UR4][R2.64] ;  /* 0x0000000402027981 */ /* 0x002f22000c1e1900 */
[----:B--2---:R-:W-:-:S06]  /*0140*/  IMAD.WIDE R4, R9, 0x4, R4 ;  /* 0x0000000409047825 */ /* 0x004fcc00078e0204 */
[----:B------:R-:W4:Y:S01]  /*0150*/  LDG.E R5, desc[UR4][R4.64] ;  /* 0x0000000404057981 */ /* 0x000f22000c1e1900 */
[----:B---3--:R-:W-:-:S04]  /*0160*/  IMAD.WIDE R6, R9, 0x4, R6 ;  /* 0x0000000409067825 */ /* 0x008fc800078e0206 */
[----:B----4-:R-:W-:-:S05]  /*0170*/  FADD R9, R2, -R5 ;  /* 0x8000000502097221 */ /* 0x010fca0000000000 */
[----:B------:R-:W-:Y:S01]  /*0180*/  STG.E desc[UR4][R6.64], R9 ;  /* 0x0000000906007986 */ /* 0x000fe2000c101904 */
[----:B------:R-:W-:Y:S05]  /*0190*/  EXIT ;  /* 0x000000000000794d */ /* 0x000fea0003800000 */
.L_x_0:
[----:B------:R-:W-:-:S00]  /*01a0*/  BRA `(.L_x_0) ;  /* 0xfffffffc00fc7947 */ /* 0x000fc0000383ffff */
[----:B------:R-:W-:-:S00]  /*01b0*/  NOP ;  /* 0x0000000000007918 */ /* 0x000fc00000000000 */
        /* <DEDUP_REMOVED lines=12> */
.L_x_1:


//--------------------- .nv.shared.reserved.0     --------------------------
	.section	.nv.shared.reserved.0,"aw",@nobits
	.weak		__nv_reservedSMEM_offset_0_alias
	.size		__nv_reservedSMEM_offset_0_alias, 0, 64
	.other		__nv_reservedSMEM_offset_0_alias,@"STO_CUDA_RESERVED_SHARED STV_DEFAULT"
__nv_reservedSMEM_offset_0_alias:
	.zero		0
	.zero		64


//--------------------- .nv.constant0._Z25matrix_subtraction_kernelPKfS0_Pfii --------------------------
	.section	.nv.constant0._Z25matrix_subtraction_kernelPKfS0_Pfii,"a",@progbits
	.sectionflags	@""
	.align	4
.nv.constant0._Z25matrix_subtraction_kernelPKfS0_Pfii:
	.zero		928


//--------------------- SYMBOLS --------------------------

	.type		.nv.reservedSmem.offset0,@object
	.size		.nv.reservedSmem.offset0,0x4
